//
// Generated by NVIDIA NVVM Compiler
//
// Compiler Build ID: CL-36424714
// Cuda compilation tools, release 13.0, V13.0.88
// Based on NVVM 20.0.0
//

.version 9.0
.target sm_100
.address_size 64

	// .globl	_Z10cuda_hellov
.extern .func  (.param .b32 func_retval0) vprintf
(
	.param .b64 vprintf_param_0,
	.param .b64 vprintf_param_1
)
;
.global .align 1 .b8 $str[45] = {72, 101, 108, 108, 111, 32, 87, 111, 114, 108, 100, 46, 32, 84, 104, 105, 115, 32, 105, 115, 32, 97, 32, 115, 105, 109, 112, 108, 101, 32, 67, 85, 68, 65, 32, 112, 114, 111, 103, 114, 97, 109, 46, 10};

.visible .entry _Z10cuda_hellov()
{
	.reg .b32 	%r<3>;
	.reg .b64 	%rd<3>;

	mov.u64 	%rd1, $str;
	cvta.global.u64 	%rd2, %rd1;
	{ // callseq 0, 0
	.param .b64 param0;
	st.param.b64 	[param0], %rd2;
	.param .b64 param1;
	st.param.b64 	[param1], 0;
	.param .b32 retval0;
	call.uni (retval0), 
	vprintf, 
	(
	param0, 
	param1
	);
	ld.param.b32 	%r1, [retval0];
	} // callseq 0
	ret;

}


// ===== COMPILED SASS (sm_100) =====

	.target	sm_100

	.elftype	@"ET_EXEC"


//--------------------- .note.nv.tkinfo           --------------------------
	.section	.note.nv.tkinfo,"",@"SHT_NOTE"
	.sectionflags	@"SHF_NOTE_NV_TKINFO"
	.tkinfo
        /*0018*/ 	.word	0x00000002
        /*0030*/ 	.string	""
        /*0030*/ 	.string	"ptxas"
        /*0030*/ 	.string	"Cuda compilation tools, release 13.0, V13.0.88"
        /*0030*/ 	.string	"Build cuda_13.0.r13.0/compiler.36424714_0"
        /*0030*/ 	.string	"-arch sm_100 -m 64 "



//--------------------- .note.nv.cuinfo           --------------------------
	.section	.note.nv.cuinfo,"",@"SHT_NOTE"
	.sectionflags	@"SHF_NOTE_NV_CUINFO"
        /*0018*/ 	.short	0x0002
        /*001a*/ 	.short	0x0064
        /*001c*/ 	.short	0x0082
	.zero		2


//--------------------- .nv.info                  --------------------------
	.section	.nv.info,"",@"SHT_CUDA_INFO"
	.align	4


	//----- nvinfo : EIATTR_REGCOUNT
	.align		4
        /*0000*/ 	.byte	0x04, 0x2f
        /*0002*/ 	.short	(.L_2 - .L_1)
	.align		4
.L_1:
        /*0004*/ 	.word	index@(_Z10cuda_hellov)
        /*0008*/ 	.word	0x00000018


	//----- nvinfo : EIATTR_FRAME_SIZE
	.align		4
.L_2:
        /*000c*/ 	.byte	0x04, 0x11
        /*000e*/ 	.short	(.L_4 - .L_3)
	.align		4
.L_3:
        /*0010*/ 	.word	index@(_Z10cuda_hellov)
        /*0014*/ 	.word	0x00000000


	//----- nvinfo : EIATTR_MIN_STACK_SIZE
	.align		4
.L_4:
        /*0018*/ 	.byte	0x04, 0x12
        /*001a*/ 	.short	(.L_6 - .L_5)
	.align		4
.L_5:
        /*001c*/ 	.word	index@(_Z10cuda_hellov)
        /*0020*/ 	.word	0x00000000
.L_6:


//--------------------- .nv.compat                --------------------------
	.section	.nv.compat,"",@"SHT_CUDA_COMPAT_INFO"
	.align	4
        /*0000*/ 	.byte	0x02, 0x09, 0x00, 0x00, 0x02, 0x02, 0x01, 0x00, 0x02, 0x05, 0x05, 0x00, 0x03, 0x07, 0x01, 0x01
        /*0010*/ 	.byte	0x02, 0x03, 0x00, 0x00, 0x02, 0x06, 0x01, 0x00, 0x04, 0x0b, 0x08, 0x00, 0x09, 0x00, 0x00, 0x00
        /*0020*/ 	.byte	0x00, 0x00, 0x00, 0x00


//--------------------- .nv.info._Z10cuda_hellov  --------------------------
	.section	.nv.info._Z10cuda_hellov,"",@"SHT_CUDA_INFO"
	.sectionflags	@""
	.align	4


	//----- nvinfo : EIATTR_CUDA_API_VERSION
	.align		4
        /*0000*/ 	.byte	0x04, 0x37
        /*0002*/ 	.short	(.L_8 - .L_7)
.L_7:
        /*0004*/ 	.word	0x00000082


	//----- nvinfo : EIATTR_SPARSE_MMA_MASK
	.align		4
.L_8:
        /*0008*/ 	.byte	0x03, 0x50
        /*000a*/ 	.short	0x0000


	//----- nvinfo : EIATTR_MAXREG_COUNT
	.align		4
        /*000c*/ 	.byte	0x03, 0x1b
        /*000e*/ 	.short	0x00ff


	//----- nvinfo : EIATTR_EXTERNS
	.align		4
        /*0010*/ 	.byte	0x04, 0x0f
        /*0012*/ 	.short	(.L_10 - .L_9)


	//   ....[0]....
	.align		4
.L_9:
        /*0014*/ 	.word	index@(vprintf)


	//----- nvinfo : EIATTR_MERCURY_ISA_VERSION
	.align		4
.L_10:
        /*0018*/ 	.byte	0x03, 0x5f
        /*001a*/ 	.short	0x0101


	//----- nvinfo : EIATTR_VRC_CTA_INIT_COUNT
	.align		4
        /*001c*/ 	.byte	0x02, 0x4a
	.zero		1
	.zero		1


	//----- nvinfo : EIATTR_SYSCALL_OFFSETS
	.align		4
        /*0020*/ 	.byte	0x04, 0x46
        /*0022*/ 	.short	(.L_12 - .L_11)


	//   ....[0]....
.L_11:
        /*0024*/ 	.word	0x00000080


	//----- nvinfo : EIATTR_EXIT_INSTR_OFFSETS
	.align		4
.L_12:
        /*0028*/ 	.byte	0x04, 0x1c
        /*002a*/ 	.short	(.L_14 - .L_13)


	//   ....[0]....
.L_13:
        /*002c*/ 	.word	0x00000090


	//----- nvinfo : EIATTR_SW_WAR
	.align		4
.L_14:
        /*0030*/ 	.byte	0x04, 0x36
        /*0032*/ 	.short	(.L_16 - .L_15)
.L_15:
        /*0034*/ 	.word	0x00000008
.L_16:


//--------------------- .nv.callgraph             --------------------------
	.section	.nv.callgraph,"",@"SHT_CUDA_CALLGRAPH"
	.align	4
	.sectionentsize	8
	.align		4
        /*0000*/ 	.word	0x00000000
	.align		4
        /*0004*/ 	.word	0xffffffff
	.align		4
        /*0008*/ 	.word	index@(_Z10cuda_hellov)
	.align		4
        /*000c*/ 	.word	index@(vprintf)
	.align		4
        /*0010*/ 	.word	0x00000000
	.align		4
        /*0014*/ 	.word	0xfffffffe
	.align		4
        /*0018*/ 	.word	0x00000000
	.align		4
        /*001c*/ 	.word	0xfffffffd
	.align		4
        /*0020*/ 	.word	0x00000000
	.align		4
        /*0024*/ 	.word	0xfffffffc


//--------------------- .nv.constant4             --------------------------
	.section	.nv.constant4,"a",@progbits
	.align	8
	.align		8
.nv.constant4:
        /*0000*/ 	.dword	vprintf
	.align		8
        /*0008*/ 	.dword	$str


//--------------------- .text._Z10cuda_hellov     --------------------------
	.section	.text._Z10cuda_hellov,"ax",@progbits
	.align	128
        .global         _Z10cuda_hellov
        .type           _Z10cuda_hellov,@function
        .size           _Z10cuda_hellov,(.L_x_2 - _Z10cuda_hellov)
        .other          _Z10cuda_hellov,@"STO_CUDA_ENTRY STV_DEFAULT"
_Z10cuda_hellov:
.text._Z10cuda_hellov:
[----:B------:R-:W0:Y:S01]  /*0000*/  LDC R1, c[0x0][0x37c] ;  /* 0x0000df00ff017b82 */ /* 0x000e220000000800 */
[----:B------:R-:W-:Y:S01]  /*0010*/  MOV R0, 0x0 ;  /* 0x0000000000007802 */ /* 0x000fe20000000f00 */
[----:B------:R-:W1:Y:S01]  /*0020*/  LDCU.64 UR4, c[0x4][0x8] ;  /* 0x01000100ff0477ac */ /* 0x000e620008000a00 */
[----:B------:R-:W-:-:S05]  /*0030*/  CS2R R6, SRZ ;  /* 0x0000000000067805 */ /* 0x000fca000001ff00 */
[----:B------:R2:W3:Y:S01]  /*0040*/  LDC.64 R2, c[0x4][R0] ;  /* 0x0100000000027b82 */ /* 0x0004e20000000a00 */
[----:B-1----:R-:W-:Y:S02]  /*0050*/  IMAD.U32 R4, RZ, RZ, UR4 ;  /* 0x00000004ff047e24 */ /* 0x002fe4000f8e00ff */
[----:B--2---:R-:W-:-:S07]  /*0060*/  IMAD.U32 R5, RZ, RZ, UR5 ;  /* 0x00000005ff057e24 */ /* 0x004fce000f8e00ff */
[----:B------:R-:W-:-:S07]  /*0070*/  LEPC R20, `(.L_x_0) ;  /* 0x000000001014794e */ /* 0x000fce0000000000 */
[----:B0--3--:R-:W-:Y:S05]  /*0080*/  CALL.ABS.NOINC R2 ;  /* 0x0000000002007343 */ /* 0x009fea0003c00000 */
.L_x_0:
[----:B------:R-:W-:Y:S05]  /*0090*/  EXIT ;  /* 0x000000000000794d */ /* 0x000fea0003800000 */
.L_x_1:
[----:B------:R-:W-:-:S00]  /*00a0*/  BRA `(.L_x_1) ;  /* 0xfffffffc00fc7947 */ /* 0x000fc0000383ffff */
[----:B------:R-:W-:-:S00]  /*00b0*/  NOP ;  /* 0x0000000000007918 */ /* 0x000fc00000000000 */
        /* <DEDUP_REMOVED lines=12> */
.L_x_2:


//--------------------- .nv.global.init           --------------------------
	.section	.nv.global.init,"aw",@progbits
.nv.global.init:
	.type		$str,@object
	.size		$str,(.L_0 - $str)
$str:
        /*0000*/ 	.byte	0x48, 0x65, 0x6c, 0x6c, 0x6f, 0x20, 0x57, 0x6f, 0x72, 0x6c, 0x64, 0x2e, 0x20, 0x54, 0x68, 0x69
        /*0010*/ 	.byte	0x73, 0x20, 0x69, 0x73, 0x20, 0x61, 0x20, 0x73, 0x69, 0x6d, 0x70, 0x6c, 0x65, 0x20, 0x43, 0x55
        /*0020*/ 	.byte	0x44, 0x41, 0x20, 0x70, 0x72, 0x6f, 0x67, 0x72, 0x61, 0x6d, 0x2e, 0x0a, 0x00
.L_0:


//--------------------- .nv.shared.reserved.0     --------------------------
	.section	.nv.shared.reserved.0,"aw",@nobits
	.weak		__nv_reservedSMEM_offset_0_alias
	.size		__nv_reservedSMEM_offset_0_alias, 0, 64
	.other		__nv_reservedSMEM_offset_0_alias,@"STO_CUDA_RESERVED_SHARED STV_DEFAULT"
__nv_reservedSMEM_offset_0_alias:
	.zero		0
	.zero		64


//--------------------- .nv.constant0._Z10cuda_hellov --------------------------
	.section	.nv.constant0._Z10cuda_hellov,"a",@progbits
	.sectionflags	@""
	.align	4
.nv.constant0._Z10cuda_hellov:
	.zero		896


//--------------------- SYMBOLS --------------------------

	.type		.nv.reservedSmem.offset0,@object
	.size		.nv.reservedSmem.offset0,0x4
	.type		vprintf,@function
